//
// Generated by NVIDIA NVVM Compiler
//
// Compiler Build ID: CL-36424714
// Cuda compilation tools, release 13.0, V13.0.88
// Based on NVVM 20.0.0
//

.version 9.0
.target sm_100
.address_size 64

	// .globl	_Z10bfs_kernelP8CSRGraphPjS1_S1_
.extern .func  (.param .b32 func_retval0) vprintf
(
	.param .b64 vprintf_param_0,
	.param .b64 vprintf_param_1
)
;
.global .align 1 .b8 $str[57] = {73, 116, 101, 114, 97, 116, 105, 110, 103, 32, 111, 118, 101, 114, 32, 97, 108, 108, 32, 101, 100, 103, 101, 115, 32, 97, 115, 115, 111, 99, 105, 97, 116, 101, 100, 32, 119, 105, 116, 104, 32, 118, 101, 114, 116, 101, 120, 32, 105, 100, 32, 61, 32, 37, 117, 10};
.global .align 1 .b8 $str$1[31] = {86, 101, 114, 116, 101, 120, 32, 98, 101, 103, 105, 110, 115, 32, 97, 116, 32, 101, 100, 103, 101, 32, 105, 100, 32, 61, 32, 37, 117, 10};
.global .align 1 .b8 $str$2[29] = {86, 101, 114, 116, 101, 120, 32, 101, 110, 100, 115, 32, 97, 116, 32, 101, 100, 103, 101, 32, 105, 100, 32, 61, 32, 37, 117, 10};
.global .align 1 .b8 $str$3[14] = {101, 100, 103, 101, 32, 105, 100, 32, 61, 32, 37, 117, 10};
.global .align 1 .b8 $str$4[18] = {110, 101, 105, 103, 104, 98, 111, 114, 32, 105, 100, 32, 61, 32, 37, 117, 10};
.global .align 1 .b8 $str$5[40] = {110, 101, 119, 32, 110, 101, 105, 103, 104, 98, 111, 114, 32, 105, 100, 32, 97, 100, 100, 101, 100, 32, 116, 111, 32, 108, 101, 118, 101, 108, 32, 37, 117, 32, 61, 32, 37, 117, 10};

.visible .entry _Z10bfs_kernelP8CSRGraphPjS1_S1_(
	.param .u64 .ptr .align 1 _Z10bfs_kernelP8CSRGraphPjS1_S1__param_0,
	.param .u64 .ptr .align 1 _Z10bfs_kernelP8CSRGraphPjS1_S1__param_1,
	.param .u64 .ptr .align 1 _Z10bfs_kernelP8CSRGraphPjS1_S1__param_2,
	.param .u64 .ptr .align 1 _Z10bfs_kernelP8CSRGraphPjS1_S1__param_3
)
{
	.local .align 8 .b8 	__local_depot0[8];
	.reg .b64 	%SP;
	.reg .b64 	%SPL;
	.reg .pred 	%p<6>;
	.reg .b32 	%r<34>;
	.reg .b64 	%rd<34>;

	mov.u64 	%SPL, __local_depot0;
	cvta.local.u64 	%SP, %SPL;
	ld.param.u64 	%rd9, [_Z10bfs_kernelP8CSRGraphPjS1_S1__param_0];
	ld.param.u64 	%rd10, [_Z10bfs_kernelP8CSRGraphPjS1_S1__param_1];
	ld.param.u64 	%rd8, [_Z10bfs_kernelP8CSRGraphPjS1_S1__param_2];
	ld.param.u64 	%rd11, [_Z10bfs_kernelP8CSRGraphPjS1_S1__param_3];
	cvta.to.global.u64 	%rd1, %rd11;
	cvta.to.global.u64 	%rd2, %rd10;
	cvta.to.global.u64 	%rd3, %rd9;
	add.u64 	%rd12, %SP, 0;
	add.u64 	%rd4, %SPL, 0;
	mov.u32 	%r6, %ntid.x;
	mov.u32 	%r7, %ctaid.x;
	mov.u32 	%r8, %tid.x;
	mad.lo.s32 	%r1, %r6, %r7, %r8;
	ld.global.u32 	%r9, [%rd3];
	setp.ge.u32 	%p1, %r1, %r9;
	@%p1 bra 	$L__BB0_7;
	mul.wide.u32 	%rd13, %r1, 4;
	add.s64 	%rd14, %rd2, %rd13;
	ld.global.u32 	%r10, [%rd14];
	ld.global.u32 	%r11, [%rd1];
	add.s32 	%r12, %r11, -1;
	setp.ne.s32 	%p2, %r10, %r12;
	@%p2 bra 	$L__BB0_7;
	st.local.u32 	[%rd4], %r1;
	mov.u64 	%rd15, $str;
	cvta.global.u64 	%rd16, %rd15;
	{ // callseq 0, 0
	.param .b64 param0;
	st.param.b64 	[param0], %rd16;
	.param .b64 param1;
	st.param.b64 	[param1], %rd12;
	.param .b32 retval0;
	call.uni (retval0), 
	vprintf, 
	(
	param0, 
	param1
	);
	ld.param.b32 	%r13, [retval0];
	} // callseq 0
	add.s64 	%rd5, %rd3, %rd13;
	ld.global.u32 	%r15, [%rd5+4];
	st.local.u32 	[%rd4], %r15;
	mov.u64 	%rd19, $str$1;
	cvta.global.u64 	%rd20, %rd19;
	{ // callseq 1, 0
	.param .b64 param0;
	st.param.b64 	[param0], %rd20;
	.param .b64 param1;
	st.param.b64 	[param1], %rd12;
	.param .b32 retval0;
	call.uni (retval0), 
	vprintf, 
	(
	param0, 
	param1
	);
	ld.param.b32 	%r16, [retval0];
	} // callseq 1
	ld.global.u32 	%r18, [%rd5+8];
	st.local.u32 	[%rd4], %r18;
	mov.u64 	%rd21, $str$2;
	cvta.global.u64 	%rd22, %rd21;
	{ // callseq 2, 0
	.param .b64 param0;
	st.param.b64 	[param0], %rd22;
	.param .b64 param1;
	st.param.b64 	[param1], %rd12;
	.param .b32 retval0;
	call.uni (retval0), 
	vprintf, 
	(
	param0, 
	param1
	);
	ld.param.b32 	%r19, [retval0];
	} // callseq 2
	ld.global.u32 	%r33, [%rd5+4];
	ld.global.u32 	%r21, [%rd5+8];
	setp.ge.u32 	%p3, %r33, %r21;
	@%p3 bra 	$L__BB0_7;
	cvta.to.global.u64 	%rd6, %rd8;
	mov.u64 	%rd23, $str$3;
$L__BB0_4:
	st.local.u32 	[%rd4], %r33;
	cvta.global.u64 	%rd24, %rd23;
	{ // callseq 3, 0
	.param .b64 param0;
	st.param.b64 	[param0], %rd24;
	.param .b64 param1;
	st.param.b64 	[param1], %rd12;
	.param .b32 retval0;
	call.uni (retval0), 
	vprintf, 
	(
	param0, 
	param1
	);
	ld.param.b32 	%r22, [retval0];
	} // callseq 3
	mul.wide.u32 	%rd26, %r33, 4;
	add.s64 	%rd27, %rd3, %rd26;
	ld.global.u32 	%r4, [%rd27+44];
	st.local.u32 	[%rd4], %r4;
	mov.u64 	%rd28, $str$4;
	cvta.global.u64 	%rd29, %rd28;
	{ // callseq 4, 0
	.param .b64 param0;
	st.param.b64 	[param0], %rd29;
	.param .b64 param1;
	st.param.b64 	[param1], %rd12;
	.param .b32 retval0;
	call.uni (retval0), 
	vprintf, 
	(
	param0, 
	param1
	);
	ld.param.b32 	%r24, [retval0];
	} // callseq 4
	mul.wide.u32 	%rd30, %r4, 4;
	add.s64 	%rd7, %rd2, %rd30;
	ld.global.u32 	%r26, [%rd7];
	setp.ne.s32 	%p4, %r26, -1;
	@%p4 bra 	$L__BB0_6;
	ld.global.u32 	%r27, [%rd1];
	st.local.v2.u32 	[%rd4], {%r27, %r4};
	mov.u64 	%rd31, $str$5;
	cvta.global.u64 	%rd32, %rd31;
	{ // callseq 5, 0
	.param .b64 param0;
	st.param.b64 	[param0], %rd32;
	.param .b64 param1;
	st.param.b64 	[param1], %rd12;
	.param .b32 retval0;
	call.uni (retval0), 
	vprintf, 
	(
	param0, 
	param1
	);
	ld.param.b32 	%r28, [retval0];
	} // callseq 5
	ld.global.u32 	%r30, [%rd1];
	st.global.u32 	[%rd7], %r30;
	mov.b32 	%r31, 1;
	st.global.u32 	[%rd6], %r31;
$L__BB0_6:
	add.s32 	%r33, %r33, 1;
	ld.global.u32 	%r32, [%rd5+8];
	setp.lt.u32 	%p5, %r33, %r32;
	@%p5 bra 	$L__BB0_4;
$L__BB0_7:
	ret;

}


// ===== COMPILED SASS (sm_100) =====

	.target	sm_100

	.elftype	@"ET_EXEC"


//--------------------- .note.nv.tkinfo           --------------------------
	.section	.note.nv.tkinfo,"",@"SHT_NOTE"
	.sectionflags	@"SHF_NOTE_NV_TKINFO"
	.tkinfo
        /*0018*/ 	.word	0x00000002
        /*0030*/ 	.string	""
        /*0030*/ 	.string	"ptxas"
        /*0030*/ 	.string	"Cuda compilation tools, release 13.0, V13.0.88"
        /*0030*/ 	.string	"Build cuda_13.0.r13.0/compiler.36424714_0"
        /*0030*/ 	.string	"-arch sm_100 -m 64 "



//--------------------- .note.nv.cuinfo           --------------------------
	.section	.note.nv.cuinfo,"",@"SHT_NOTE"
	.sectionflags	@"SHF_NOTE_NV_CUINFO"
        /*0018*/ 	.short	0x0002
        /*001a*/ 	.short	0x0064
        /*001c*/ 	.short	0x0082
	.zero		2


//--------------------- .nv.info                  --------------------------
	.section	.nv.info,"",@"SHT_CUDA_INFO"
	.align	4


	//----- nvinfo : EIATTR_REGCOUNT
	.align		4
        /*0000*/ 	.byte	0x04, 0x2f
        /*0002*/ 	.short	(.L_7 - .L_6)
	.align		4
.L_6:
        /*0004*/ 	.word	index@(_Z10bfs_kernelP8CSRGraphPjS1_S1_)
        /*0008*/ 	.word	0x0000001d


	//----- nvinfo : EIATTR_FRAME_SIZE
	.align		4
.L_7:
        /*000c*/ 	.byte	0x04, 0x11
        /*000e*/ 	.short	(.L_9 - .L_8)
	.align		4
.L_8:
        /*0010*/ 	.word	index@(_Z10bfs_kernelP8CSRGraphPjS1_S1_)
        /*0014*/ 	.word	0x00000008


	//----- nvinfo : EIATTR_MIN_STACK_SIZE
	.align		4
.L_9:
        /*0018*/ 	.byte	0x04, 0x12
        /*001a*/ 	.short	(.L_11 - .L_10)
	.align		4
.L_10:
        /*001c*/ 	.word	index@(_Z10bfs_kernelP8CSRGraphPjS1_S1_)
        /*0020*/ 	.word	0x00000008
.L_11:


//--------------------- .nv.compat                --------------------------
	.section	.nv.compat,"",@"SHT_CUDA_COMPAT_INFO"
	.align	4
        /*0000*/ 	.byte	0x02, 0x09, 0x00, 0x00, 0x02, 0x02, 0x01, 0x00, 0x02, 0x05, 0x05, 0x00, 0x03, 0x07, 0x01, 0x01
        /*0010*/ 	.byte	0x02, 0x03, 0x00, 0x00, 0x02, 0x06, 0x01, 0x00, 0x04, 0x0b, 0x08, 0x00, 0x09, 0x00, 0x00, 0x00
        /*0020*/ 	.byte	0x00, 0x00, 0x00, 0x00


//--------------------- .nv.info._Z10bfs_kernelP8CSRGraphPjS1_S1_ --------------------------
	.section	.nv.info._Z10bfs_kernelP8CSRGraphPjS1_S1_,"",@"SHT_CUDA_INFO"
	.sectionflags	@""
	.align	4


	//----- nvinfo : EIATTR_CUDA_API_VERSION
	.align		4
        /*0000*/ 	.byte	0x04, 0x37
        /*0002*/ 	.short	(.L_13 - .L_12)
.L_12:
        /*0004*/ 	.word	0x00000082


	//----- nvinfo : EIATTR_KPARAM_INFO
	.align		4
.L_13:
        /*0008*/ 	.byte	0x04, 0x17
        /*000a*/ 	.short	(.L_15 - .L_14)
.L_14:
        /*000c*/ 	.word	0x00000000
        /*0010*/ 	.short	0x0003
        /*0012*/ 	.short	0x0018
        /*0014*/ 	.byte	0x00, 0xf5, 0x21, 0x00


	//----- nvinfo : EIATTR_KPARAM_INFO
	.align		4
.L_15:
        /*0018*/ 	.byte	0x04, 0x17
        /*001a*/ 	.short	(.L_17 - .L_16)
.L_16:
        /*001c*/ 	.word	0x00000000
        /*0020*/ 	.short	0x0002
        /*0022*/ 	.short	0x0010
        /*0024*/ 	.byte	0x00, 0xf5, 0x21, 0x00


	//----- nvinfo : EIATTR_KPARAM_INFO
	.align		4
.L_17:
        /*0028*/ 	.byte	0x04, 0x17
        /*002a*/ 	.short	(.L_19 - .L_18)
.L_18:
        /*002c*/ 	.word	0x00000000
        /*0030*/ 	.short	0x0001
        /*0032*/ 	.short	0x0008
        /*0034*/ 	.byte	0x00, 0xf5, 0x21, 0x00


	//----- nvinfo : EIATTR_KPARAM_INFO
	.align		4
.L_19:
        /*0038*/ 	.byte	0x04, 0x17
        /*003a*/ 	.short	(.L_21 - .L_20)
.L_20:
        /*003c*/ 	.word	0x00000000
        /*0040*/ 	.short	0x0000
        /*0042*/ 	.short	0x0000
        /*0044*/ 	.byte	0x00, 0xf5, 0x21, 0x00


	//----- nvinfo : EIATTR_SPARSE_MMA_MASK
	.align		4
.L_21:
        /*0048*/ 	.byte	0x03, 0x50
        /*004a*/ 	.short	0x0000


	//----- nvinfo : EIATTR_MAXREG_COUNT
	.align		4
        /*004c*/ 	.byte	0x03, 0x1b
        /*004e*/ 	.short	0x00ff


	//----- nvinfo : EIATTR_EXTERNS
	.align		4
        /*0050*/ 	.byte	0x04, 0x0f
        /*0052*/ 	.short	(.L_23 - .L_22)


	//   ....[0]....
	.align		4
.L_22:
        /*0054*/ 	.word	index@(vprintf)


	//----- nvinfo : EIATTR_MERCURY_ISA_VERSION
	.align		4
.L_23:
        /*0058*/ 	.byte	0x03, 0x5f
        /*005a*/ 	.short	0x0101


	//----- nvinfo : EIATTR_VRC_CTA_INIT_COUNT
	.align		4
        /*005c*/ 	.byte	0x02, 0x4a
	.zero		1
	.zero		1


	//----- nvinfo : EIATTR_SYSCALL_OFFSETS
	.align		4
        /*0060*/ 	.byte	0x04, 0x46
        /*0062*/ 	.short	(.L_25 - .L_24)


	//   ....[0]....
.L_24:
        /*0064*/ 	.word	0x00000200


	//   ....[1]....
        /*0068*/ 	.word	0x000002c0


	//   ....[2]....
        /*006c*/ 	.word	0x00000360


	//   ....[3]....
        /*0070*/ 	.word	0x00000440


	//   ....[4]....
        /*0074*/ 	.word	0x00000500


	//   ....[5]....
        /*0078*/ 	.word	0x00000610


	//----- nvinfo : EIATTR_EXIT_INSTR_OFFSETS
	.align		4
.L_25:
        /*007c*/ 	.byte	0x04, 0x1c
        /*007e*/ 	.short	(.L_27 - .L_26)


	//   ....[0]....
.L_26:
        /*0080*/ 	.word	0x000000e0


	//   ....[1]....
        /*0084*/ 	.word	0x00000160


	//   ....[2]....
        /*0088*/ 	.word	0x000003a0


	//   ....[3]....
        /*008c*/ 	.word	0x000006d0


	//----- nvinfo : EIATTR_CRS_STACK_SIZE
	.align		4
.L_27:
        /*0090*/ 	.byte	0x04, 0x1e
        /*0092*/ 	.short	(.L_29 - .L_28)
.L_28:
        /*0094*/ 	.word	0x00000000


	//----- nvinfo : EIATTR_CBANK_PARAM_SIZE
	.align		4
.L_29:
        /*0098*/ 	.byte	0x03, 0x19
        /*009a*/ 	.short	0x0020


	//----- nvinfo : EIATTR_PARAM_CBANK
	.align		4
        /*009c*/ 	.byte	0x04, 0x0a
        /*009e*/ 	.short	(.L_31 - .L_30)
	.align		4
.L_30:
        /*00a0*/ 	.word	index@(.nv.constant0._Z10bfs_kernelP8CSRGraphPjS1_S1_)
        /*00a4*/ 	.short	0x0380
        /*00a6*/ 	.short	0x0020


	//----- nvinfo : EIATTR_SW_WAR
	.align		4
.L_31:
        /*00a8*/ 	.byte	0x04, 0x36
        /*00aa*/ 	.short	(.L_33 - .L_32)
.L_32:
        /*00ac*/ 	.word	0x00000008
.L_33:


//--------------------- .nv.callgraph             --------------------------
	.section	.nv.callgraph,"",@"SHT_CUDA_CALLGRAPH"
	.align	4
	.sectionentsize	8
	.align		4
        /*0000*/ 	.word	0x00000000
	.align		4
        /*0004*/ 	.word	0xffffffff
	.align		4
        /*0008*/ 	.word	index@(_Z10bfs_kernelP8CSRGraphPjS1_S1_)
	.align		4
        /*000c*/ 	.word	index@(vprintf)
	.align		4
        /*0010*/ 	.word	0x00000000
	.align		4
        /*0014*/ 	.word	0xfffffffe
	.align		4
        /*0018*/ 	.word	0x00000000
	.align		4
        /*001c*/ 	.word	0xfffffffd
	.align		4
        /*0020*/ 	.word	0x00000000
	.align		4
        /*0024*/ 	.word	0xfffffffc


//--------------------- .nv.constant4             --------------------------
	.section	.nv.constant4,"a",@progbits
	.align	8
	.align		8
.nv.constant4:
        /*0000*/ 	.dword	vprintf
	.align		8
        /*0008*/ 	.dword	$str
	.align		8
        /*0010*/ 	.dword	$str$1
	.align		8
        /*0018*/ 	.dword	$str$2
	.align		8
        /*0020*/ 	.dword	$str$3
	.align		8
        /*0028*/ 	.dword	$str$4
	.align		8
        /*0030*/ 	.dword	$str$5


//--------------------- .text._Z10bfs_kernelP8CSRGraphPjS1_S1_ --------------------------
	.section	.text._Z10bfs_kernelP8CSRGraphPjS1_S1_,"ax",@progbits
	.align	128
        .global         _Z10bfs_kernelP8CSRGraphPjS1_S1_
        .type           _Z10bfs_kernelP8CSRGraphPjS1_S1_,@function
        .size           _Z10bfs_kernelP8CSRGraphPjS1_S1_,(.L_x_10 - _Z10bfs_kernelP8CSRGraphPjS1_S1_)
        .other          _Z10bfs_kernelP8CSRGraphPjS1_S1_,@"STO_CUDA_ENTRY STV_DEFAULT"
_Z10bfs_kernelP8CSRGraphPjS1_S1_:
.text._Z10bfs_kernelP8CSRGraphPjS1_S1_:
[----:B------:R-:W0:Y:S08]  /*0000*/  LDC R1, c[0x0][0x37c] ;  /* 0x0000df00ff017b82 */ /* 0x000e300000000800 */
[----:B------:R-:W1:Y:S01]  /*0010*/  LDC.64 R4, c[0x0][0x380] ;  /* 0x0000e000ff047b82 */ /* 0x000e620000000a00 */
[----:B------:R-:W1:Y:S01]  /*0020*/  LDCU.64 UR36, c[0x0][0x358] ;  /* 0x00006b00ff2477ac */ /* 0x000e620008000a00 */
[----:B0-----:R-:W-:Y:S01]  /*0030*/  VIADD R1, R1, 0xfffffff8 ;  /* 0xfffffff801017836 */ /* 0x001fe20000000000 */
[----:B-1----:R-:W2:Y:S01]  /*0040*/  LDG.E R5, desc[UR36][R4.64] ;  /* 0x0000002404057981 */ /* 0x002ea2000c1e1900 */
[----:B------:R-:W0:Y:S01]  /*0050*/  LDCU UR5, c[0x0][0x2fc] ;  /* 0x00005f80ff0577ac */ /* 0x000e220008000800 */
[----:B------:R-:W1:Y:S01]  /*0060*/  S2R R18, SR_CTAID.X ;  /* 0x0000000000127919 */ /* 0x000e620000002500 */
[----:B------:R-:W1:Y:S01]  /*0070*/  LDCU UR6, c[0x0][0x360] ;  /* 0x00006c00ff0677ac */ /* 0x000e620008000800 */
[----:B------:R-:W1:Y:S01]  /*0080*/  S2R R3, SR_TID.X ;  /* 0x0000000000037919 */ /* 0x000e620000002100 */
[----:B------:R-:W3:Y:S02]  /*0090*/  LDCU UR4, c[0x0][0x2f8] ;  /* 0x00005f00ff0477ac */ /* 0x000ee40008000800 */
[----:B---3--:R-:W-:-:S05]  /*00a0*/  IADD3 R2, P1, PT, R1, UR4, RZ ;  /* 0x0000000401027c10 */ /* 0x008fca000ff3e0ff */
[----:B0-----:R-:W-:Y:S02]  /*00b0*/  IMAD.X R24, RZ, RZ, UR5, P1 ;  /* 0x00000005ff187e24 */ /* 0x001fe400088e06ff */
[----:B-1----:R-:W-:-:S05]  /*00c0*/  IMAD R18, R18, UR6, R3 ;  /* 0x0000000612127c24 */ /* 0x002fca000f8e0203 */
[----:B--2---:R-:W-:-:S13]  /*00d0*/  ISETP.GE.U32.AND P0, PT, R18, R5, PT ;  /* 0x000000051200720c */ /* 0x004fda0003f06070 */
[----:B------:R-:W-:Y:S05]  /*00e0*/  @P0 EXIT ;  /* 0x000000000000094d */ /* 0x000fea0003800000 */
[----:B------:R-:W0:Y:S08]  /*00f0*/  LDC.64 R4, c[0x0][0x388] ;  /* 0x0000e200ff047b82 */ /* 0x000e300000000a00 */
[----:B------:R-:W1:Y:S01]  /*0100*/  LDC.64 R6, c[0x0][0x398] ;  /* 0x0000e600ff067b82 */ /* 0x000e620000000a00 */
[----:B0-----:R-:W-:-:S06]  /*0110*/  IMAD.WIDE.U32 R4, R18, 0x4, R4 ;  /* 0x0000000412047825 */ /* 0x001fcc00078e0004 */
[----:B------:R-:W2:Y:S04]  /*0120*/  LDG.E R4, desc[UR36][R4.64] ;  /* 0x0000002404047981 */ /* 0x000ea8000c1e1900 */
[----:B-1----:R-:W3:Y:S02]  /*0130*/  LDG.E R6, desc[UR36][R6.64] ;  /* 0x0000002406067981 */ /* 0x002ee4000c1e1900 */
[----:B---3--:R-:W-:-:S04]  /*0140*/  IADD3 R3, PT, PT, R6, -0x1, RZ ;  /* 0xffffffff06037810 */ /* 0x008fc80007ffe0ff */
[----:B--2---:R-:W-:-:S13]  /*0150*/  ISETP.NE.AND P0, PT, R4, R3, PT ;  /* 0x000000030400720c */ /* 0x004fda0003f05270 */
[----:B------:R-:W-:Y:S05]  /*0160*/  @P0 EXIT ;  /* 0x000000000000094d */ /* 0x000fea0003800000 */
[----:B------:R-:W-:Y:S01]  /*0170*/  MOV R16, 0x0 ;  /* 0x0000000000107802 */ /* 0x000fe20000000f00 */
[----:B------:R0:W-:Y:S01]  /*0180*/  STL [R1], R18 ;  /* 0x0000001201007387 */ /* 0x0001e20000100800 */
[----:B------:R-:W1:Y:S01]  /*0190*/  LDCU.64 UR4, c[0x4][0x8] ;  /* 0x01000100ff0477ac */ /* 0x000e620008000a00 */
[----:B------:R-:W-:Y:S01]  /*01a0*/  MOV R6, R2 ;  /* 0x0000000200067202 */ /* 0x000fe20000000f00 */
[----:B------:R0:W2:Y:S01]  /*01b0*/  LDC.64 R8, c[0x4][R16] ;  /* 0x0100000010087b82 */ /* 0x0000a20000000a00 */
[----:B------:R-:W-:Y:S02]  /*01c0*/  IMAD.MOV.U32 R7, RZ, RZ, R24 ;  /* 0x000000ffff077224 */ /* 0x000fe400078e0018 */
[----:B-1----:R-:W-:Y:S02]  /*01d0*/  IMAD.U32 R4, RZ, RZ, UR4 ;  /* 0x00000004ff047e24 */ /* 0x002fe4000f8e00ff */
[----:B0-----:R-:W-:-:S07]  /*01e0*/  IMAD.U32 R5, RZ, RZ, UR5 ;  /* 0x00000005ff057e24 */ /* 0x001fce000f8e00ff */
[----:B------:R-:W-:-:S07]  /*01f0*/  LEPC R20, `(.L_x_0) ;  /* 0x000000001014794e */ /* 0x000fce0000000000 */
[----:B--2---:R-:W-:Y:S05]  /*0200*/  CALL.ABS.NOINC R8 ;  /* 0x0000000008007343 */ /* 0x004fea0003c00000 */
.L_x_0:
[----:B------:R-:W0:Y:S01]  /*0210*/  LDC.64 R4, c[0x0][0x380] ;  /* 0x0000e000ff047b82 */ /* 0x000e220000000a00 */
[----:B------:R-:W1:Y:S01]  /*0220*/  LDCU.64 UR4, c[0x4][0x10] ;  /* 0x01000200ff0477ac */ /* 0x000e620008000a00 */
[----:B0-----:R-:W-:-:S05]  /*0230*/  IMAD.WIDE.U32 R18, R18, 0x4, R4 ;  /* 0x0000000412127825 */ /* 0x001fca00078e0004 */
[----:B------:R-:W2:Y:S01]  /*0240*/  LDG.E R0, desc[UR36][R18.64+0x4] ;  /* 0x0000042412007981 */ /* 0x000ea2000c1e1900 */
[----:B------:R0:W3:Y:S01]  /*0250*/  LDC.64 R8, c[0x4][R16] ;  /* 0x0100000010087b82 */ /* 0x0000e20000000a00 */
[----:B-1----:R-:W-:Y:S01]  /*0260*/  IMAD.U32 R4, RZ, RZ, UR4 ;  /* 0x00000004ff047e24 */ /* 0x002fe2000f8e00ff */
[----:B------:R-:W-:Y:S01]  /*0270*/  MOV R5, UR5 ;  /* 0x0000000500057c02 */ /* 0x000fe20008000f00 */
[----:B------:R-:W-:Y:S02]  /*0280*/  IMAD.MOV.U32 R6, RZ, RZ, R2 ;  /* 0x000000ffff067224 */ /* 0x000fe400078e0002 */
[----:B------:R-:W-:Y:S01]  /*0290*/  IMAD.MOV.U32 R7, RZ, RZ, R24 ;  /* 0x000000ffff077224 */ /* 0x000fe200078e0018 */
[----:B--23--:R0:W-:Y:S06]  /*02a0*/  STL [R1], R0 ;  /* 0x0000000001007387 */ /* 0x00c1ec0000100800 */
[----:B------:R-:W-:-:S07]  /*02b0*/  LEPC R20, `(.L_x_1) ;  /* 0x000000001014794e */ /* 0x000fce0000000000 */
[----:B0-----:R-:W-:Y:S05]  /*02c0*/  CALL.ABS.NOINC R8 ;  /* 0x0000000008007343 */ /* 0x001fea0003c00000 */
.L_x_1:
[----:B------:R-:W2:Y:S01]  /*02d0*/  LDG.E R0, desc[UR36][R18.64+0x8] ;  /* 0x0000082412007981 */ /* 0x000ea2000c1e1900 */
[----:B------:R-:W0:Y:S01]  /*02e0*/  LDC.64 R16, c[0x4][R16] ;  /* 0x0100000010107b82 */ /* 0x000e220000000a00 */
[----:B------:R-:W1:Y:S01]  /*02f0*/  LDCU.64 UR4, c[0x4][0x18] ;  /* 0x01000300ff0477ac */ /* 0x000e620008000a00 */
[----:B------:R-:W-:Y:S01]  /*0300*/  IMAD.MOV.U32 R6, RZ, RZ, R2 ;  /* 0x000000ffff067224 */ /* 0x000fe200078e0002 */
[----:B------:R-:W-:Y:S02]  /*0310*/  MOV R7, R24 ;  /* 0x0000001800077202 */ /* 0x000fe40000000f00 */
[----:B-1----:R-:W-:Y:S01]  /*0320*/  MOV R4, UR4 ;  /* 0x0000000400047c02 */ /* 0x002fe20008000f00 */
[----:B------:R-:W-:Y:S01]  /*0330*/  IMAD.U32 R5, RZ, RZ, UR5 ;  /* 0x00000005ff057e24 */ /* 0x000fe2000f8e00ff */
[----:B0-2---:R1:W-:Y:S06]  /*0340*/  STL [R1], R0 ;  /* 0x0000000001007387 */ /* 0x0053ec0000100800 */
[----:B------:R-:W-:-:S07]  /*0350*/  LEPC R20, `(.L_x_2) ;  /* 0x000000001014794e */ /* 0x000fce0000000000 */
[----:B-1----:R-:W-:Y:S05]  /*0360*/  CALL.ABS.NOINC R16 ;  /* 0x0000000010007343 */ /* 0x002fea0003c00000 */
.L_x_2:
[----:B------:R-:W2:Y:S04]  /*0370*/  LDG.E R26, desc[UR36][R18.64+0x4] ;  /* 0x00000424121a7981 */ /* 0x000ea8000c1e1900 */
[----:B------:R-:W2:Y:S02]  /*0380*/  LDG.E R3, desc[UR36][R18.64+0x8] ;  /* 0x0000082412037981 */ /* 0x000ea4000c1e1900 */
[----:B--2---:R-:W-:-:S13]  /*0390*/  ISETP.GE.U32.AND P0, PT, R26, R3, PT ;  /* 0x000000031a00720c */ /* 0x004fda0003f06070 */
[----:B------:R-:W-:Y:S05]  /*03a0*/  @P0 EXIT ;  /* 0x000000000000094d */ /* 0x000fea0003800000 */
.L_x_8:
        /* <DEDUP_REMOVED lines=10> */
.L_x_3:
[----:B------:R-:W0:Y:S01]  /*0450*/  LDC.64 R8, c[0x0][0x380] ;  /* 0x0000e000ff087b82 */ /* 0x000e220000000a00 */
[----:B------:R-:W1:Y:S01]  /*0460*/  LDCU.64 UR4, c[0x4][0x28] ;  /* 0x01000500ff0477ac */ /* 0x000e620008000a00 */
[----:B0-----:R-:W-:-:S05]  /*0470*/  IMAD.WIDE.U32 R8, R26, 0x4, R8 ;  /* 0x000000041a087825 */ /* 0x001fca00078e0008 */
[----:B------:R-:W2:Y:S01]  /*0480*/  LDG.E R23, desc[UR36][R8.64+0x2c] ;  /* 0x00002c2408177981 */ /* 0x000ea2000c1e1900 */
[----:B------:R0:W3:Y:S01]  /*0490*/  LDC.64 R10, c[0x4][R25] ;  /* 0x01000000190a7b82 */ /* 0x0000e20000000a00 */
[----:B-1----:R-:W-:Y:S01]  /*04a0*/  IMAD.U32 R4, RZ, RZ, UR4 ;  /* 0x00000004ff047e24 */ /* 0x002fe2000f8e00ff */
[----:B------:R-:W-:Y:S01]  /*04b0*/  MOV R5, UR5 ;  /* 0x0000000500057c02 */ /* 0x000fe20008000f00 */
[----:B------:R-:W-:Y:S01]  /*04c0*/  IMAD.MOV.U32 R6, RZ, RZ, R2 ;  /* 0x000000ffff067224 */ /* 0x000fe200078e0002 */
[----:B------:R-:W-:Y:S01]  /*04d0*/  MOV R7, R24 ;  /* 0x0000001800077202 */ /* 0x000fe20000000f00 */
[----:B--23--:R0:W-:Y:S06]  /*04e0*/  STL [R1], R23 ;  /* 0x0000001701007387 */ /* 0x00c1ec0000100800 */
[----:B------:R-:W-:-:S07]  /*04f0*/  LEPC R20, `(.L_x_4) ;  /* 0x000000001014794e */ /* 0x000fce0000000000 */
[----:B0-----:R-:W-:Y:S05]  /*0500*/  CALL.ABS.NOINC R10 ;  /* 0x000000000a007343 */ /* 0x001fea0003c00000 */
.L_x_4:
[----:B------:R-:W0:Y:S02]  /*0510*/  LDC.64 R16, c[0x0][0x388] ;  /* 0x0000e200ff107b82 */ /* 0x000e240000000a00 */
[----:B0-----:R-:W-:-:S05]  /*0520*/  IMAD.WIDE.U32 R16, R23, 0x4, R16 ;  /* 0x0000000417107825 */ /* 0x001fca00078e0010 */
[----:B------:R-:W2:Y:S01]  /*0530*/  LDG.E R0, desc[UR36][R16.64] ;  /* 0x0000002410007981 */ /* 0x000ea2000c1e1900 */
[----:B------:R-:W-:Y:S01]  /*0540*/  BSSY.RECONVERGENT B6, `(.L_x_5) ;  /* 0x0000014000067945 */ /* 0x000fe20003800200 */
[----:B--2---:R-:W-:-:S13]  /*0550*/  ISETP.NE.AND P0, PT, R0, -0x1, PT ;  /* 0xffffffff0000780c */ /* 0x004fda0003f05270 */
[----:B------:R-:W-:Y:S05]  /*0560*/  @P0 BRA `(.L_x_6) ;  /* 0x0000000000440947 */ /* 0x000fea0003800000 */
[----:B------:R-:W0:Y:S01]  /*0570*/  LDC.64 R8, c[0x0][0x398] ;  /* 0x0000e600ff087b82 */ /* 0x000e220000000a00 */
[----:B------:R-:W1:Y:S01]  /*0580*/  LDCU.64 UR4, c[0x4][0x30] ;  /* 0x01000600ff0477ac */ /* 0x000e620008000a00 */
[----:B0-----:R-:W2:Y:S06]  /*0590*/  LDG.E R22, desc[UR36][R8.64] ;  /* 0x0000002408167981 */ /* 0x001eac000c1e1900 */
[----:B------:R0:W3:Y:S01]  /*05a0*/  LDC.64 R10, c[0x4][R25] ;  /* 0x01000000190a7b82 */ /* 0x0000e20000000a00 */
[----:B-1----:R-:W-:Y:S01]  /*05b0*/  IMAD.U32 R4, RZ, RZ, UR4 ;  /* 0x00000004ff047e24 */ /* 0x002fe2000f8e00ff */
[----:B------:R-:W-:Y:S01]  /*05c0*/  MOV R5, UR5 ;  /* 0x0000000500057c02 */ /* 0x000fe20008000f00 */
[----:B------:R-:W-:Y:S01]  /*05d0*/  IMAD.MOV.U32 R6, RZ, RZ, R2 ;  /* 0x000000ffff067224 */ /* 0x000fe200078e0002 */
[----:B------:R-:W-:Y:S01]  /*05e0*/  MOV R7, R24 ;  /* 0x0000001800077202 */ /* 0x000fe20000000f00 */
[----:B--23--:R0:W-:Y:S06]  /*05f0*/  STL.64 [R1], R22 ;  /* 0x0000001601007387 */ /* 0x00c1ec0000100a00 */
[----:B------:R-:W-:-:S07]  /*0600*/  LEPC R20, `(.L_x_7) ;  /* 0x000000001014794e */ /* 0x000fce0000000000 */
[----:B0-----:R-:W-:Y:S05]  /*0610*/  CALL.ABS.NOINC R10 ;  /* 0x000000000a007343 */ /* 0x001fea0003c00000 */
.L_x_7:
[----:B------:R-:W0:Y:S02]  /*0620*/  LDC.64 R6, c[0x0][0x398] ;  /* 0x0000e600ff067b82 */ /* 0x000e240000000a00 */
[----:B0-----:R-:W2:Y:S06]  /*0630*/  LDG.E R7, desc[UR36][R6.64] ;  /* 0x0000002406077981 */ /* 0x001eac000c1e1900 */
[----:B------:R-:W0:Y:S01]  /*0640*/  LDC.64 R4, c[0x0][0x390] ;  /* 0x0000e400ff047b82 */ /* 0x000e220000000a00 */
[----:B------:R-:W-:Y:S01]  /*0650*/  IMAD.MOV.U32 R3, RZ, RZ, 0x1 ;  /* 0x00000001ff037424 */ /* 0x000fe200078e00ff */
[----:B--2---:R1:W-:Y:S04]  /*0660*/  STG.E desc[UR36][R16.64], R7 ;  /* 0x0000000710007986 */ /* 0x0043e8000c101924 */
[----:B0-----:R1:W-:Y:S02]  /*0670*/  STG.E desc[UR36][R4.64], R3 ;  /* 0x0000000304007986 */ /* 0x0013e4000c101924 */
.L_x_6:
[----:B------:R-:W-:Y:S05]  /*0680*/  BSYNC.RECONVERGENT B6 ;  /* 0x0000000000067941 */ /* 0x000fea0003800200 */
.L_x_5:
[----:B-1----:R-:W2:Y:S01]  /*0690*/  LDG.E R3, desc[UR36][R18.64+0x8] ;  /* 0x0000082412037981 */ /* 0x002ea2000c1e1900 */
[----:B------:R-:W-:-:S04]  /*06a0*/  IADD3 R26, PT, PT, R26, 0x1, RZ ;  /* 0x000000011a1a7810 */ /* 0x000fc80007ffe0ff */
[----:B--2---:R-:W-:-:S13]  /*06b0*/  ISETP.GE.U32.AND P0, PT, R26, R3, PT ;  /* 0x000000031a00720c */ /* 0x004fda0003f06070 */
[----:B------:R-:W-:Y:S05]  /*06c0*/  @!P0 BRA `(.L_x_8) ;  /* 0xfffffffc00388947 */ /* 0x000fea000383ffff */
[----:B------:R-:W-:Y:S05]  /*06d0*/  EXIT ;  /* 0x000000000000794d */ /* 0x000fea0003800000 */
.L_x_9:
[----:B------:R-:W-:-:S00]  /*06e0*/  BRA `(.L_x_9) ;  /* 0xfffffffc00fc7947 */ /* 0x000fc0000383ffff */
[----:B------:R-:W-:-:S00]  /*06f0*/  NOP ;  /* 0x0000000000007918 */ /* 0x000fc00000000000 */
        /* <DEDUP_REMOVED lines=8> */
.L_x_10:


//--------------------- .nv.global.init           --------------------------
	.section	.nv.global.init,"aw",@progbits
.nv.global.init:
	.type		$str$3,@object
	.size		$str$3,($str$4 - $str$3)
$str$3:
        /*0000*/ 	.byte	0x65, 0x64, 0x67, 0x65, 0x20, 0x69, 0x64, 0x20, 0x3d, 0x20, 0x25, 0x75, 0x0a, 0x00
	.type		$str$4,@object
	.size		$str$4,($str$2 - $str$4)
$str$4:
        /*000e*/ 	.byte	0x6e, 0x65, 0x69, 0x67, 0x68, 0x62, 0x6f, 0x72, 0x20, 0x69, 0x64, 0x20, 0x3d, 0x20, 0x25, 0x75
        /*001e*/ 	.byte	0x0a, 0x00
	.type		$str$2,@object
	.size		$str$2,($str$1 - $str$2)
$str$2:
        /*0020*/ 	.byte	0x56, 0x65, 0x72, 0x74, 0x65, 0x78, 0x20, 0x65, 0x6e, 0x64, 0x73, 0x20, 0x61, 0x74, 0x20, 0x65
        /*0030*/ 	.byte	0x64, 0x67, 0x65, 0x20, 0x69, 0x64, 0x20, 0x3d, 0x20, 0x25, 0x75, 0x0a, 0x00
	.type		$str$1,@object
	.size		$str$1,($str$5 - $str$1)
$str$1:
        /*003d*/ 	.byte	0x56, 0x65, 0x72, 0x74, 0x65, 0x78, 0x20, 0x62, 0x65, 0x67, 0x69, 0x6e, 0x73, 0x20, 0x61, 0x74
        /*004d*/ 	.byte	0x20, 0x65, 0x64, 0x67, 0x65, 0x20, 0x69, 0x64, 0x20, 0x3d, 0x20, 0x25, 0x75, 0x0a, 0x00
	.type		$str$5,@object
	.size		$str$5,($str - $str$5)
$str$5:
        /*005c*/ 	.byte	0x6e, 0x65, 0x77, 0x20, 0x6e, 0x65, 0x69, 0x67, 0x68, 0x62, 0x6f, 0x72, 0x20, 0x69, 0x64, 0x20
        /*006c*/ 	.byte	0x61, 0x64, 0x64, 0x65, 0x64, 0x20, 0x74, 0x6f, 0x20, 0x6c, 0x65, 0x76, 0x65, 0x6c, 0x20, 0x25
        /*007c*/ 	.byte	0x75, 0x20, 0x3d, 0x20, 0x25, 0x75, 0x0a, 0x00
	.type		$str,@object
	.size		$str,(.L_0 - $str)
$str:
        /*0084*/ 	.byte	0x49, 0x74, 0x65, 0x72, 0x61, 0x74, 0x69, 0x6e, 0x67, 0x20, 0x6f, 0x76, 0x65, 0x72, 0x20, 0x61
        /*0094*/ 	.byte	0x6c, 0x6c, 0x20, 0x65, 0x64, 0x67, 0x65, 0x73, 0x20, 0x61, 0x73, 0x73, 0x6f, 0x63, 0x69, 0x61
        /*00a4*/ 	.byte	0x74, 0x65, 0x64, 0x20, 0x77, 0x69, 0x74, 0x68, 0x20, 0x76, 0x65, 0x72, 0x74, 0x65, 0x78, 0x20
        /*00b4*/ 	.byte	0x69, 0x64, 0x20, 0x3d, 0x20, 0x25, 0x75, 0x0a, 0x00
.L_0:


//--------------------- .nv.shared.reserved.0     --------------------------
	.section	.nv.shared.reserved.0,"aw",@nobits
	.weak		__nv_reservedSMEM_offset_0_alias
	.size		__nv_reservedSMEM_offset_0_alias, 0, 64
	.other		__nv_reservedSMEM_offset_0_alias,@"STO_CUDA_RESERVED_SHARED STV_DEFAULT"
__nv_reservedSMEM_offset_0_alias:
	.zero		0
	.zero		64


//--------------------- .nv.constant0._Z10bfs_kernelP8CSRGraphPjS1_S1_ --------------------------
	.section	.nv.constant0._Z10bfs_kernelP8CSRGraphPjS1_S1_,"a",@progbits
	.sectionflags	@""
	.align	4
.nv.constant0._Z10bfs_kernelP8CSRGraphPjS1_S1_:
	.zero		928


//--------------------- SYMBOLS --------------------------

	.type		.nv.reservedSmem.offset0,@object
	.size		.nv.reservedSmem.offset0,0x4
	.type		vprintf,@function
